//
// Generated by NVIDIA NVVM Compiler
//
// Compiler Build ID: CL-36424714
// Cuda compilation tools, release 13.0, V13.0.88
// Based on NVVM 20.0.0
//

.version 9.0
.target sm_100
.address_size 64

	// .globl	_Z10GPU_matMulPKiS0_iPi

.visible .entry _Z10GPU_matMulPKiS0_iPi(
	.param .u64 .ptr .align 1 _Z10GPU_matMulPKiS0_iPi_param_0,
	.param .u64 .ptr .align 1 _Z10GPU_matMulPKiS0_iPi_param_1,
	.param .u32 _Z10GPU_matMulPKiS0_iPi_param_2,
	.param .u64 .ptr .align 1 _Z10GPU_matMulPKiS0_iPi_param_3
)
{
	.reg .pred 	%p<10>;
	.reg .b32 	%r<88>;
	.reg .b32 	%f<53>;
	.reg .b64 	%rd<53>;

	ld.param.u64 	%rd11, [_Z10GPU_matMulPKiS0_iPi_param_0];
	ld.param.u64 	%rd12, [_Z10GPU_matMulPKiS0_iPi_param_1];
	ld.param.u32 	%r18, [_Z10GPU_matMulPKiS0_iPi_param_2];
	cvta.to.global.u64 	%rd1, %rd12;
	cvta.to.global.u64 	%rd2, %rd11;
	mov.u32 	%r19, %ctaid.y;
	mul.lo.s32 	%r20, %r18, %r19;
	shl.b32 	%r21, %r20, 4;
	mov.u32 	%r22, %tid.y;
	mad.lo.s32 	%r1, %r18, %r22, %r21;
	mov.u32 	%r23, %ctaid.x;
	shl.b32 	%r24, %r23, 4;
	mov.u32 	%r25, %tid.x;
	add.s32 	%r2, %r24, %r25;
	setp.lt.s32 	%p1, %r18, 1;
	mov.f32 	%f52, 0f00000000;
	@%p1 bra 	$L__BB0_12;
	and.b32  	%r3, %r18, 7;
	setp.lt.u32 	%p2, %r18, 8;
	mov.f32 	%f52, 0f00000000;
	mov.b32 	%r86, 0;
	@%p2 bra 	$L__BB0_4;
	and.b32  	%r86, %r18, 2147483640;
	neg.s32 	%r84, %r86;
	mul.wide.u32 	%rd13, %r18, 4;
	add.s64 	%rd3, %rd1, %rd13;
	mul.wide.u32 	%rd14, %r18, 8;
	add.s64 	%rd4, %rd1, %rd14;
	mul.wide.u32 	%rd15, %r18, 12;
	add.s64 	%rd5, %rd1, %rd15;
	mul.wide.u32 	%rd16, %r18, 16;
	add.s64 	%rd6, %rd1, %rd16;
	mul.wide.u32 	%rd17, %r18, 20;
	add.s64 	%rd7, %rd1, %rd17;
	mul.wide.u32 	%rd18, %r18, 24;
	add.s64 	%rd8, %rd1, %rd18;
	mul.wide.u32 	%rd19, %r18, 28;
	add.s64 	%rd9, %rd1, %rd19;
	mov.f32 	%f52, 0f00000000;
	shl.b32 	%r51, %r18, 3;
	mov.u32 	%r82, %r1;
	mov.u32 	%r83, %r2;
$L__BB0_3:
	.pragma "nounroll";
	mul.wide.s32 	%rd20, %r83, 4;
	add.s64 	%rd21, %rd3, %rd20;
	add.s64 	%rd22, %rd4, %rd20;
	add.s64 	%rd23, %rd5, %rd20;
	add.s64 	%rd24, %rd6, %rd20;
	add.s64 	%rd25, %rd7, %rd20;
	add.s64 	%rd26, %rd8, %rd20;
	add.s64 	%rd27, %rd9, %rd20;
	add.s64 	%rd28, %rd1, %rd20;
	mul.wide.s32 	%rd29, %r82, 4;
	add.s64 	%rd30, %rd2, %rd29;
	ld.global.u32 	%r27, [%rd30];
	ld.global.u32 	%r28, [%rd28];
	mul.lo.s32 	%r29, %r28, %r27;
	cvt.rn.f32.s32 	%f17, %r29;
	add.f32 	%f18, %f52, %f17;
	ld.global.u32 	%r30, [%rd30+4];
	ld.global.u32 	%r31, [%rd21];
	mul.lo.s32 	%r32, %r31, %r30;
	cvt.rn.f32.s32 	%f19, %r32;
	add.f32 	%f20, %f18, %f19;
	ld.global.u32 	%r33, [%rd30+8];
	ld.global.u32 	%r34, [%rd22];
	mul.lo.s32 	%r35, %r34, %r33;
	cvt.rn.f32.s32 	%f21, %r35;
	add.f32 	%f22, %f20, %f21;
	ld.global.u32 	%r36, [%rd30+12];
	ld.global.u32 	%r37, [%rd23];
	mul.lo.s32 	%r38, %r37, %r36;
	cvt.rn.f32.s32 	%f23, %r38;
	add.f32 	%f24, %f22, %f23;
	ld.global.u32 	%r39, [%rd30+16];
	ld.global.u32 	%r40, [%rd24];
	mul.lo.s32 	%r41, %r40, %r39;
	cvt.rn.f32.s32 	%f25, %r41;
	add.f32 	%f26, %f24, %f25;
	ld.global.u32 	%r42, [%rd30+20];
	ld.global.u32 	%r43, [%rd25];
	mul.lo.s32 	%r44, %r43, %r42;
	cvt.rn.f32.s32 	%f27, %r44;
	add.f32 	%f28, %f26, %f27;
	ld.global.u32 	%r45, [%rd30+24];
	ld.global.u32 	%r46, [%rd26];
	mul.lo.s32 	%r47, %r46, %r45;
	cvt.rn.f32.s32 	%f29, %r47;
	add.f32 	%f30, %f28, %f29;
	ld.global.u32 	%r48, [%rd30+28];
	ld.global.u32 	%r49, [%rd27];
	mul.lo.s32 	%r50, %r49, %r48;
	cvt.rn.f32.s32 	%f31, %r50;
	add.f32 	%f52, %f30, %f31;
	add.s32 	%r84, %r84, 8;
	add.s32 	%r83, %r83, %r51;
	add.s32 	%r82, %r82, 8;
	setp.ne.s32 	%p3, %r84, 0;
	@%p3 bra 	$L__BB0_3;
$L__BB0_4:
	setp.eq.s32 	%p4, %r3, 0;
	@%p4 bra 	$L__BB0_12;
	and.b32  	%r13, %r18, 3;
	setp.lt.u32 	%p5, %r3, 4;
	@%p5 bra 	$L__BB0_7;
	add.s32 	%r52, %r1, %r86;
	mul.wide.s32 	%rd31, %r52, 4;
	add.s64 	%rd32, %rd2, %rd31;
	ld.global.u32 	%r53, [%rd32];
	mad.lo.s32 	%r54, %r86, %r18, %r2;
	mul.wide.s32 	%rd33, %r54, 4;
	add.s64 	%rd34, %rd1, %rd33;
	ld.global.u32 	%r55, [%rd34];
	mul.lo.s32 	%r56, %r55, %r53;
	cvt.rn.f32.s32 	%f33, %r56;
	add.f32 	%f34, %f52, %f33;
	ld.global.u32 	%r57, [%rd32+4];
	mul.wide.u32 	%rd35, %r18, 4;
	add.s64 	%rd36, %rd34, %rd35;
	ld.global.u32 	%r58, [%rd36];
	mul.lo.s32 	%r59, %r58, %r57;
	cvt.rn.f32.s32 	%f35, %r59;
	add.f32 	%f36, %f34, %f35;
	ld.global.u32 	%r60, [%rd32+8];
	add.s64 	%rd37, %rd36, %rd35;
	ld.global.u32 	%r61, [%rd37];
	mul.lo.s32 	%r62, %r61, %r60;
	cvt.rn.f32.s32 	%f37, %r62;
	add.f32 	%f38, %f36, %f37;
	ld.global.u32 	%r63, [%rd32+12];
	add.s64 	%rd38, %rd37, %rd35;
	ld.global.u32 	%r64, [%rd38];
	mul.lo.s32 	%r65, %r64, %r63;
	cvt.rn.f32.s32 	%f39, %r65;
	add.f32 	%f52, %f38, %f39;
	add.s32 	%r86, %r86, 4;
$L__BB0_7:
	setp.eq.s32 	%p6, %r13, 0;
	@%p6 bra 	$L__BB0_12;
	setp.eq.s32 	%p7, %r13, 1;
	@%p7 bra 	$L__BB0_10;
	add.s32 	%r66, %r1, %r86;
	mul.wide.s32 	%rd39, %r66, 4;
	add.s64 	%rd40, %rd2, %rd39;
	ld.global.u32 	%r67, [%rd40];
	mad.lo.s32 	%r68, %r86, %r18, %r2;
	mul.wide.s32 	%rd41, %r68, 4;
	add.s64 	%rd42, %rd1, %rd41;
	ld.global.u32 	%r69, [%rd42];
	mul.lo.s32 	%r70, %r69, %r67;
	cvt.rn.f32.s32 	%f41, %r70;
	add.f32 	%f42, %f52, %f41;
	ld.global.u32 	%r71, [%rd40+4];
	mul.wide.u32 	%rd43, %r18, 4;
	add.s64 	%rd44, %rd42, %rd43;
	ld.global.u32 	%r72, [%rd44];
	mul.lo.s32 	%r73, %r72, %r71;
	cvt.rn.f32.s32 	%f43, %r73;
	add.f32 	%f52, %f42, %f43;
	add.s32 	%r86, %r86, 2;
$L__BB0_10:
	and.b32  	%r74, %r18, 1;
	setp.eq.b32 	%p8, %r74, 1;
	not.pred 	%p9, %p8;
	@%p9 bra 	$L__BB0_12;
	add.s32 	%r75, %r1, %r86;
	mul.wide.s32 	%rd45, %r75, 4;
	add.s64 	%rd46, %rd2, %rd45;
	ld.global.u32 	%r76, [%rd46];
	mad.lo.s32 	%r77, %r86, %r18, %r2;
	mul.wide.s32 	%rd47, %r77, 4;
	add.s64 	%rd48, %rd1, %rd47;
	ld.global.u32 	%r78, [%rd48];
	mul.lo.s32 	%r79, %r78, %r76;
	cvt.rn.f32.s32 	%f44, %r79;
	add.f32 	%f52, %f52, %f44;
$L__BB0_12:
	ld.param.u64 	%rd52, [_Z10GPU_matMulPKiS0_iPi_param_3];
	cvta.to.global.u64 	%rd49, %rd52;
	cvt.rzi.s32.f32 	%r80, %f52;
	add.s32 	%r81, %r1, %r2;
	mul.wide.u32 	%rd50, %r81, 4;
	add.s64 	%rd51, %rd49, %rd50;
	st.global.u32 	[%rd51], %r80;
	ret;

}


// ===== COMPILED SASS (sm_100) =====

	.target	sm_100

	.elftype	@"ET_EXEC"


//--------------------- .note.nv.tkinfo           --------------------------
	.section	.note.nv.tkinfo,"",@"SHT_NOTE"
	.sectionflags	@"SHF_NOTE_NV_TKINFO"
	.tkinfo
        /*0018*/ 	.word	0x00000002
        /*0030*/ 	.string	""
        /*0030*/ 	.string	"ptxas"
        /*0030*/ 	.string	"Cuda compilation tools, release 13.0, V13.0.88"
        /*0030*/ 	.string	"Build cuda_13.0.r13.0/compiler.36424714_0"
        /*0030*/ 	.string	"-arch sm_100 -m 64 "



//--------------------- .note.nv.cuinfo           --------------------------
	.section	.note.nv.cuinfo,"",@"SHT_NOTE"
	.sectionflags	@"SHF_NOTE_NV_CUINFO"
        /*0018*/ 	.short	0x0002
        /*001a*/ 	.short	0x0064
        /*001c*/ 	.short	0x0082
	.zero		2


//--------------------- .nv.info                  --------------------------
	.section	.nv.info,"",@"SHT_CUDA_INFO"
	.align	4


	//----- nvinfo : EIATTR_REGCOUNT
	.align		4
        /*0000*/ 	.byte	0x04, 0x2f
        /*0002*/ 	.short	(.L_1 - .L_0)
	.align		4
.L_0:
        /*0004*/ 	.word	index@(_Z10GPU_matMulPKiS0_iPi)
        /*0008*/ 	.word	0x00000020


	//----- nvinfo : EIATTR_FRAME_SIZE
	.align		4
.L_1:
        /*000c*/ 	.byte	0x04, 0x11
        /*000e*/ 	.short	(.L_3 - .L_2)
	.align		4
.L_2:
        /*0010*/ 	.word	index@(_Z10GPU_matMulPKiS0_iPi)
        /*0014*/ 	.word	0x00000000


	//----- nvinfo : EIATTR_MIN_STACK_SIZE
	.align		4
.L_3:
        /*0018*/ 	.byte	0x04, 0x12
        /*001a*/ 	.short	(.L_5 - .L_4)
	.align		4
.L_4:
        /*001c*/ 	.word	index@(_Z10GPU_matMulPKiS0_iPi)
        /*0020*/ 	.word	0x00000000
.L_5:


//--------------------- .nv.compat                --------------------------
	.section	.nv.compat,"",@"SHT_CUDA_COMPAT_INFO"
	.align	4
        /*0000*/ 	.byte	0x02, 0x09, 0x00, 0x00, 0x02, 0x02, 0x01, 0x00, 0x02, 0x05, 0x05, 0x00, 0x03, 0x07, 0x01, 0x01
        /*0010*/ 	.byte	0x02, 0x03, 0x00, 0x00, 0x02, 0x06, 0x01, 0x00, 0x04, 0x0b, 0x08, 0x00, 0x09, 0x00, 0x00, 0x00
        /*0020*/ 	.byte	0x00, 0x00, 0x00, 0x00


//--------------------- .nv.info._Z10GPU_matMulPKiS0_iPi --------------------------
	.section	.nv.info._Z10GPU_matMulPKiS0_iPi,"",@"SHT_CUDA_INFO"
	.sectionflags	@""
	.align	4


	//----- nvinfo : EIATTR_CUDA_API_VERSION
	.align		4
        /*0000*/ 	.byte	0x04, 0x37
        /*0002*/ 	.short	(.L_7 - .L_6)
.L_6:
        /*0004*/ 	.word	0x00000082


	//----- nvinfo : EIATTR_KPARAM_INFO
	.align		4
.L_7:
        /*0008*/ 	.byte	0x04, 0x17
        /*000a*/ 	.short	(.L_9 - .L_8)
.L_8:
        /*000c*/ 	.word	0x00000000
        /*0010*/ 	.short	0x0003
        /*0012*/ 	.short	0x0018
        /*0014*/ 	.byte	0x00, 0xf5, 0x21, 0x00


	//----- nvinfo : EIATTR_KPARAM_INFO
	.align		4
.L_9:
        /*0018*/ 	.byte	0x04, 0x17
        /*001a*/ 	.short	(.L_11 - .L_10)
.L_10:
        /*001c*/ 	.word	0x00000000
        /*0020*/ 	.short	0x0002
        /*0022*/ 	.short	0x0010
        /*0024*/ 	.byte	0x00, 0xf0, 0x11, 0x00


	//----- nvinfo : EIATTR_KPARAM_INFO
	.align		4
.L_11:
        /*0028*/ 	.byte	0x04, 0x17
        /*002a*/ 	.short	(.L_13 - .L_12)
.L_12:
        /*002c*/ 	.word	0x00000000
        /*0030*/ 	.short	0x0001
        /*0032*/ 	.short	0x0008
        /*0034*/ 	.byte	0x00, 0xf5, 0x21, 0x00


	//----- nvinfo : EIATTR_KPARAM_INFO
	.align		4
.L_13:
        /*0038*/ 	.byte	0x04, 0x17
        /*003a*/ 	.short	(.L_15 - .L_14)
.L_14:
        /*003c*/ 	.word	0x00000000
        /*0040*/ 	.short	0x0000
        /*0042*/ 	.short	0x0000
        /*0044*/ 	.byte	0x00, 0xf5, 0x21, 0x00


	//----- nvinfo : EIATTR_SPARSE_MMA_MASK
	.align		4
.L_15:
        /*0048*/ 	.byte	0x03, 0x50
        /*004a*/ 	.short	0x0000


	//----- nvinfo : EIATTR_MAXREG_COUNT
	.align		4
        /*004c*/ 	.byte	0x03, 0x1b
        /*004e*/ 	.short	0x00ff


	//----- nvinfo : EIATTR_MERCURY_ISA_VERSION
	.align		4
        /*0050*/ 	.byte	0x03, 0x5f
        /*0052*/ 	.short	0x0101


	//----- nvinfo : EIATTR_VRC_CTA_INIT_COUNT
	.align		4
        /*0054*/ 	.byte	0x02, 0x4a
	.zero		1
	.zero		1


	//----- nvinfo : EIATTR_EXIT_INSTR_OFFSETS
	.align		4
        /*0058*/ 	.byte	0x04, 0x1c
        /*005a*/ 	.short	(.L_17 - .L_16)


	//   ....[0]....
.L_16:
        /*005c*/ 	.word	0x00000b90


	//----- nvinfo : EIATTR_CBANK_PARAM_SIZE
	.align		4
.L_17:
        /*0060*/ 	.byte	0x03, 0x19
        /*0062*/ 	.short	0x0020


	//----- nvinfo : EIATTR_PARAM_CBANK
	.align		4
        /*0064*/ 	.byte	0x04, 0x0a
        /*0066*/ 	.short	(.L_19 - .L_18)
	.align		4
.L_18:
        /*0068*/ 	.word	index@(.nv.constant0._Z10GPU_matMulPKiS0_iPi)
        /*006c*/ 	.short	0x0380
        /*006e*/ 	.short	0x0020


	//----- nvinfo : EIATTR_SW_WAR
	.align		4
.L_19:
        /*0070*/ 	.byte	0x04, 0x36
        /*0072*/ 	.short	(.L_21 - .L_20)
.L_20:
        /*0074*/ 	.word	0x00000008
.L_21:


//--------------------- .nv.callgraph             --------------------------
	.section	.nv.callgraph,"",@"SHT_CUDA_CALLGRAPH"
	.align	4
	.sectionentsize	8
	.align		4
        /*0000*/ 	.word	0x00000000
	.align		4
        /*0004*/ 	.word	0xffffffff
	.align		4
        /*0008*/ 	.word	0x00000000
	.align		4
        /*000c*/ 	.word	0xfffffffe
	.align		4
        /*0010*/ 	.word	0x00000000
	.align		4
        /*0014*/ 	.word	0xfffffffd
	.align		4
        /*0018*/ 	.word	0x00000000
	.align		4
        /*001c*/ 	.word	0xfffffffc


//--------------------- .text._Z10GPU_matMulPKiS0_iPi --------------------------
	.section	.text._Z10GPU_matMulPKiS0_iPi,"ax",@progbits
	.align	128
        .global         _Z10GPU_matMulPKiS0_iPi
        .type           _Z10GPU_matMulPKiS0_iPi,@function
        .size           _Z10GPU_matMulPKiS0_iPi,(.L_x_5 - _Z10GPU_matMulPKiS0_iPi)
        .other          _Z10GPU_matMulPKiS0_iPi,@"STO_CUDA_ENTRY STV_DEFAULT"
_Z10GPU_matMulPKiS0_iPi:
.text._Z10GPU_matMulPKiS0_iPi:
[----:B------:R-:W-:Y:S08]  /*0000*/  LDC R1, c[0x0][0x37c] ;  /* 0x0000df00ff017b82 */ /* 0x000ff00000000800 */
[----:B------:R-:W0:Y:S01]  /*0010*/  S2UR UR4, SR_CTAID.Y ;  /* 0x00000000000479c3 */ /* 0x000e220000002600 */
[----:B------:R-:W1:Y:S01]  /*0020*/  LDCU UR18, c[0x0][0x390] ;  /* 0x00007200ff1277ac */ /* 0x000e620008000800 */
[----:B------:R-:W2:Y:S01]  /*0030*/  S2R R0, SR_CTAID.X ;  /* 0x0000000000007919 */ /* 0x000ea20000002500 */
[----:B------:R-:W-:Y:S01]  /*0040*/  HFMA2 R14, -RZ, RZ, 0, 0 ;  /* 0x00000000ff0e7431 */ /* 0x000fe200000001ff */
[----:B------:R-:W3:Y:S01]  /*0050*/  LDCU.64 UR16, c[0x0][0x358] ;  /* 0x00006b00ff1077ac */ /* 0x000ee20008000a00 */
[----:B------:R-:W2:Y:S01]  /*0060*/  S2R R3, SR_TID.X ;  /* 0x0000000000037919 */ /* 0x000ea20000002100 */
[----:B------:R-:W4:Y:S01]  /*0070*/  S2R R13, SR_TID.Y ;  /* 0x00000000000d7919 */ /* 0x000f220000002200 */
[----:B-1----:R-:W-:-:S02]  /*0080*/  UISETP.GE.AND UP0, UPT, UR18, 0x1, UPT ;  /* 0x000000011200788c */ /* 0x002fc4000bf06270 */
[----:B0-----:R-:W-:-:S04]  /*0090*/  UIMAD UR4, UR4, UR18, URZ ;  /* 0x00000012040472a4 */ /* 0x001fc8000f8e02ff */
[----:B------:R-:W-:-:S06]  /*00a0*/  USHF.L.U32 UR4, UR4, 0x4, URZ ;  /* 0x0000000404047899 */ /* 0x000fcc00080006ff */
[----:B------:R-:W-:Y:S02]  /*00b0*/  MOV R2, UR4 ;  /* 0x0000000400027c02 */ /* 0x000fe40008000f00 */
[----:B--2---:R-:W-:-:S03]  /*00c0*/  LEA R0, R0, R3, 0x4 ;  /* 0x0000000300007211 */ /* 0x004fc600078e20ff */
[----:B----4-:R-:W-:Y:S01]  /*00d0*/  IMAD R13, R13, UR18, R2 ;  /* 0x000000120d0d7c24 */ /* 0x010fe2000f8e0202 */
[----:B---3--:R-:W-:Y:S06]  /*00e0*/  BRA.U !UP0, `(.L_x_0) ;  /* 0x0000000908947547 */ /* 0x008fec000b800000 */
[----:B------:R-:W-:Y:S01]  /*00f0*/  UISETP.GE.U32.AND UP1, UPT, UR18, 0x8, UPT ;  /* 0x000000081200788c */ /* 0x000fe2000bf26070 */
[----:B------:R-:W-:Y:S01]  /*0100*/  MOV R14, RZ ;  /* 0x000000ff000e7202 */ /* 0x000fe20000000f00 */
[----:B------:R-:W-:Y:S01]  /*0110*/  ULOP3.LUT UR19, UR18, 0x7, URZ, 0xc0, !UPT ;  /* 0x0000000712137892 */ /* 0x000fe2000f8ec0ff */
[----:B------:R-:W-:-:S03]  /*0120*/  UMOV UR4, URZ ;  /* 0x000000ff00047c82 */ /* 0x000fc60008000000 */
[----:B------:R-:W-:-:S03]  /*0130*/  UISETP.NE.AND UP0, UPT, UR19, URZ, UPT ;  /* 0x000000ff1300728c */ /* 0x000fc6000bf05270 */
[----:B------:R-:W-:Y:S08]  /*0140*/  BRA.U !UP1, `(.L_x_1) ;  /* 0x0000000509347547 */ /* 0x000ff0000b800000 */
[----:B------:R-:W0:Y:S01]  /*0150*/  LDCU.64 UR20, c[0x0][0x388] ;  /* 0x00007100ff1477ac */ /* 0x000e220008000a00 */
[----:B------:R-:W-:Y:S02]  /*0160*/  MOV R14, RZ ;  /* 0x000000ff000e7202 */ /* 0x000fe40000000f00 */
[----:B------:R-:W-:Y:S01]  /*0170*/  MOV R12, R13 ;  /* 0x0000000d000c7202 */ /* 0x000fe20000000f00 */
[----:B------:R-:W-:Y:S01]  /*0180*/  ULOP3.LUT UR4, UR18, 0x7ffffff8, URZ, 0xc0, !UPT ;  /* 0x7ffffff812047892 */ /* 0x000fe2000f8ec0ff */
[----:B------:R-:W-:-:S03]  /*0190*/  MOV R15, R0 ;  /* 0x00000000000f7202 */ /* 0x000fc60000000f00 */
[----:B------:R-:W-:Y:S02]  /*01a0*/  UIADD3 UR5, UPT, UPT, -UR4, URZ, URZ ;  /* 0x000000ff04057290 */ /* 0x000fe4000fffe1ff */
[----:B0-----:R-:W-:Y:S02]  /*01b0*/  UIMAD.WIDE.U32 UR6, UR18, 0xc, UR20 ;  /* 0x0000000c120678a5 */ /* 0x001fe4000f8e0014 */
[----:B------:R-:W-:Y:S02]  /*01c0*/  UIMAD.WIDE.U32 UR8, UR18, 0x10, UR20 ;  /* 0x00000010120878a5 */ /* 0x000fe4000f8e0014 */
[----:B------:R-:W-:Y:S02]  /*01d0*/  UIMAD.WIDE.U32 UR10, UR18, 0x14, UR20 ;  /* 0x00000014120a78a5 */ /* 0x000fe4000f8e0014 */
[----:B------:R-:W-:Y:S02]  /*01e0*/  UIMAD.WIDE.U32 UR12, UR18, 0x18, UR20 ;  /* 0x00000018120c78a5 */ /* 0x000fe4000f8e0014 */
[----:B------:R-:W-:-:S12]  /*01f0*/  UIMAD.WIDE.U32 UR14, UR18, 0x1c, UR20 ;  /* 0x0000001c120e78a5 */ /* 0x000fd8000f8e0014 */
.L_x_2:
[----:B------:R-:W0:Y:S01]  /*0200*/  LDC.64 R2, c[0x0][0x380] ;  /* 0x0000e000ff027b82 */ /* 0x000e220000000a00 */
[----:B------:R-:W-:Y:S01]  /*0210*/  HFMA2 R8, -RZ, RZ, 0, 2.384185791015625e-07 ;  /* 0x00000004ff087431 */ /* 0x000fe200000001ff */
[----:B------:R-:W-:Y:S02]  /*0220*/  UIMAD.WIDE.U32 UR24, UR18, 0x4, UR20 ;  /* 0x00000004121878a5 */ /* 0x000fe4000f8e0014 */
[----:B------:R-:W-:-:S04]  /*0230*/  UIMAD.WIDE.U32 UR22, UR18, 0x8, UR20 ;  /* 0x00000008121678a5 */ /* 0x000fc8000f8e0014 */
[----:B------:R-:W-:Y:S02]  /*0240*/  MOV R4, UR24 ;  /* 0x0000001800047c02 */ /* 0x000fe40008000f00 */
[----:B------:R-:W-:Y:S01]  /*0250*/  MOV R5, UR25 ;  /* 0x0000001900057c02 */ /* 0x000fe20008000f00 */
[C---:B------:R-:W-:Y:S01]  /*0260*/  IMAD.WIDE R8, R15.reuse, R8, UR20 ;  /* 0x000000140f087e25 */ /* 0x040fe2000f8e0208 */
[----:B------:R-:W-:Y:S02]  /*0270*/  MOV R6, UR22 ;  /* 0x0000001600067c02 */ /* 0x000fe40008000f00 */
[----:B------:R-:W-:Y:S01]  /*0280*/  MOV R7, UR23 ;  /* 0x0000001700077c02 */ /* 0x000fe20008000f00 */
[----:B------:R-:W-:Y:S01]  /*0290*/  IMAD.WIDE R4, R15, 0x4, R4 ;  /* 0x000000040f047825 */ /* 0x000fe200078e0204 */
[----:B------:R1:W2:Y:S03]  /*02a0*/  LDG.E R17, desc[UR16][R8.64] ;  /* 0x0000001008117981 */ /* 0x0002a6000c1e1900 */
[----:B------:R-:W-:-:S02]  /*02b0*/  HFMA2 R10, -RZ, RZ, 0, 2.384185791015625e-07 ;  /* 0x00000004ff0a7431 */ /* 0x000fc400000001ff */
[----:B0-----:R-:W-:Y:S01]  /*02c0*/  IMAD.WIDE R2, R12, 0x4, R2 ;  /* 0x000000040c027825 */ /* 0x001fe200078e0202 */
[----:B------:R-:W-:Y:S01]  /*02d0*/  MOV R24, 0x4 ;  /* 0x0000000400187802 */ /* 0x000fe20000000f00 */
[----:B------:R0:W3:Y:S04]  /*02e0*/  LDG.E R16, desc[UR16][R4.64] ;  /* 0x0000001004107981 */ /* 0x0000e8000c1e1900 */
[----:B------:R-:W2:Y:S01]  /*02f0*/  LDG.E R20, desc[UR16][R2.64] ;  /* 0x0000001002147981 */ /* 0x000ea2000c1e1900 */
[----:B------:R-:W-:-:S03]  /*0300*/  IMAD.WIDE R6, R15, 0x4, R6 ;  /* 0x000000040f067825 */ /* 0x000fc600078e0206 */
[----:B------:R-:W3:Y:S01]  /*0310*/  LDG.E R21, desc[UR16][R2.64+0x4] ;  /* 0x0000041002157981 */ /* 0x000ee2000c1e1900 */
[C---:B------:R-:W-:Y:S01]  /*0320*/  IMAD.WIDE R24, R15.reuse, R24, UR6 ;  /* 0x000000060f187e25 */ /* 0x040fe2000f8e0218 */
[----:B------:R-:W-:Y:S02]  /*0330*/  MOV R26, 0x4 ;  /* 0x00000004001a7802 */ /* 0x000fe40000000f00 */
[----:B------:R4:W5:Y:S01]  /*0340*/  LDG.E R18, desc[UR16][R6.64] ;  /* 0x0000001006127981 */ /* 0x000962000c1e1900 */
[----:B-1----:R-:W-:-:S03]  /*0350*/  IMAD.WIDE R8, R15, R10, UR8 ;  /* 0x000000080f087e25 */ /* 0x002fc6000f8e020a */
[----:B------:R-:W5:Y:S01]  /*0360*/  LDG.E R19, desc[UR16][R2.64+0x8] ;  /* 0x0000081002137981 */ /* 0x000f62000c1e1900 */
[----:B0-----:R-:W-:-:S03]  /*0370*/  IMAD.WIDE R4, R15, R26, UR10 ;  /* 0x0000000a0f047e25 */ /* 0x001fc6000f8e021a */
[----:B------:R-:W5:Y:S04]  /*0380*/  LDG.E R22, desc[UR16][R24.64] ;  /* 0x0000001018167981 */ /* 0x000f68000c1e1900 */
[----:B------:R-:W5:Y:S01]  /*0390*/  LDG.E R23, desc[UR16][R2.64+0xc] ;  /* 0x00000c1002177981 */ /* 0x000f62000c1e1900 */
[----:B----4-:R-:W-:-:S03]  /*03a0*/  IMAD.WIDE R6, R15, R10, UR12 ;  /* 0x0000000c0f067e25 */ /* 0x010fc6000f8e020a */
[----:B------:R-:W4:Y:S04]  /*03b0*/  LDG.E R8, desc[UR16][R8.64] ;  /* 0x0000001008087981 */ /* 0x000f28000c1e1900 */
[----:B------:R-:W4:Y:S01]  /*03c0*/  LDG.E R27, desc[UR16][R2.64+0x10] ;  /* 0x00001010021b7981 */ /* 0x000f22000c1e1900 */
[----:B------:R-:W-:-:S03]  /*03d0*/  IMAD.WIDE R10, R15, R26, UR14 ;  /* 0x0000000e0f0a7e25 */ /* 0x000fc6000f8e021a */
[----:B------:R-:W4:Y:S04]  /*03e0*/  LDG.E R4, desc[UR16][R4.64] ;  /* 0x0000001004047981 */ /* 0x000f28000c1e1900 */
[----:B------:R-:W4:Y:S04]  /*03f0*/  LDG.E R29, desc[UR16][R2.64+0x14] ;  /* 0x00001410021d7981 */ /* 0x000f28000c1e1900 */
[----:B------:R-:W4:Y:S04]  /*0400*/  LDG.E R6, desc[UR16][R6.64] ;  /* 0x0000001006067981 */ /* 0x000f28000c1e1900 */
[----:B------:R-:W4:Y:S04]  /*0410*/  LDG.E R25, desc[UR16][R2.64+0x18] ;  /* 0x0000181002197981 */ /* 0x000f28000c1e1900 */
[----:B------:R-:W4:Y:S04]  /*0420*/  LDG.E R10, desc[UR16][R10.64] ;  /* 0x000000100a0a7981 */ /* 0x000f28000c1e1900 */
[----:B------:R0:W4:Y:S01]  /*0430*/  LDG.E R24, desc[UR16][R2.64+0x1c] ;  /* 0x00001c1002187981 */ /* 0x000122000c1e1900 */
[----:B------:R-:W-:-:S04]  /*0440*/  UIADD3 UR5, UPT, UPT, UR5, 0x8, URZ ;  /* 0x0000000805057890 */ /* 0x000fc8000fffe0ff */
[----:B------:R-:W-:Y:S01]  /*0450*/  UISETP.NE.AND UP1, UPT, UR5, URZ, UPT ;  /* 0x000000ff0500728c */ /* 0x000fe2000bf25270 */
[----:B------:R-:W-:Y:S02]  /*0460*/  IADD3 R12, PT, PT, R12, 0x8, RZ ;  /* 0x000000080c0c7810 */ /* 0x000fe40007ffe0ff */
[----:B0-----:R-:W-:-:S04]  /*0470*/  MOV R2, UR18 ;  /* 0x0000001200027c02 */ /* 0x001fc80008000f00 */
[----:B------:R-:W-:Y:S01]  /*0480*/  LEA R15, R2, R15, 0x3 ;  /* 0x0000000f020f7211 */ /* 0x000fe200078e18ff */
[----:B--2---:R-:W-:Y:S02]  /*0490*/  IMAD R17, R20, R17, RZ ;  /* 0x0000001114117224 */ /* 0x004fe400078e02ff */
[----:B---3--:R-:W-:-:S03]  /*04a0*/  IMAD R16, R21, R16, RZ ;  /* 0x0000001015107224 */ /* 0x008fc600078e02ff */
[----:B------:R-:W-:Y:S02]  /*04b0*/  I2FP.F32.S32 R17, R17 ;  /* 0x0000001100117245 */ /* 0x000fe40000201400 */
[----:B------:R-:W-:-:S03]  /*04c0*/  I2FP.F32.S32 R16, R16 ;  /* 0x0000001000107245 */ /* 0x000fc60000201400 */
[----:B------:R-:W-:Y:S01]  /*04d0*/  FADD R17, R17, R14 ;  /* 0x0000000e11117221 */ /* 0x000fe20000000000 */
[----:B-----5:R-:W-:-:S03]  /*04e0*/  IMAD R18, R19, R18, RZ ;  /* 0x0000001213127224 */ /* 0x020fc600078e02ff */
[----:B------:R-:W-:Y:S02]  /*04f0*/  FADD R16, R17, R16 ;  /* 0x0000001011107221 */ /* 0x000fe40000000000 */
[----:B------:R-:W-:Y:S01]  /*0500*/  I2FP.F32.S32 R5, R18 ;  /* 0x0000001200057245 */ /* 0x000fe20000201400 */
[----:B------:R-:W-:-:S04]  /*0510*/  IMAD R22, R23, R22, RZ ;  /* 0x0000001617167224 */ /* 0x000fc800078e02ff */
[----:B------:R-:W-:Y:S01]  /*0520*/  FADD R5, R16, R5 ;  /* 0x0000000510057221 */ /* 0x000fe20000000000 */
[----:B------:R-:W-:Y:S01]  /*0530*/  I2FP.F32.S32 R22, R22 ;  /* 0x0000001600167245 */ /* 0x000fe20000201400 */
[----:B----4-:R-:W-:-:S04]  /*0540*/  IMAD R8, R27, R8, RZ ;  /* 0x000000081b087224 */ /* 0x010fc800078e02ff */
[----:B------:R-:W-:Y:S01]  /*0550*/  FADD R5, R5, R22 ;  /* 0x0000001605057221 */ /* 0x000fe20000000000 */
[----:B------:R-:W-:Y:S01]  /*0560*/  I2FP.F32.S32 R8, R8 ;  /* 0x0000000800087245 */ /* 0x000fe20000201400 */
[----:B------:R-:W-:-:S04]  /*0570*/  IMAD R4, R29, R4, RZ ;  /* 0x000000041d047224 */ /* 0x000fc800078e02ff */
[----:B------:R-:W-:Y:S01]  /*0580*/  FADD R5, R5, R8 ;  /* 0x0000000805057221 */ /* 0x000fe20000000000 */
[----:B------:R-:W-:Y:S01]  /*0590*/  I2FP.F32.S32 R4, R4 ;  /* 0x0000000400047245 */ /* 0x000fe20000201400 */
[----:B------:R-:W-:-:S04]  /*05a0*/  IMAD R6, R25, R6, RZ ;  /* 0x0000000619067224 */ /* 0x000fc800078e02ff */
[----:B------:R-:W-:Y:S01]  /*05b0*/  FADD R4, R5, R4 ;  /* 0x0000000405047221 */ /* 0x000fe20000000000 */
[----:B------:R-:W-:Y:S01]  /*05c0*/  I2FP.F32.S32 R3, R6 ;  /* 0x0000000600037245 */ /* 0x000fe20000201400 */
[----:B------:R-:W-:-:S04]  /*05d0*/  IMAD R10, R24, R10, RZ ;  /* 0x0000000a180a7224 */ /* 0x000fc800078e02ff */
[----:B------:R-:W-:Y:S01]  /*05e0*/  FADD R3, R4, R3 ;  /* 0x0000000304037221 */ /* 0x000fe20000000000 */
[----:B------:R-:W-:-:S05]  /*05f0*/  I2FP.F32.S32 R10, R10 ;  /* 0x0000000a000a7245 */ /* 0x000fca0000201400 */
[----:B------:R-:W-:Y:S01]  /*0600*/  FADD R14, R3, R10 ;  /* 0x0000000a030e7221 */ /* 0x000fe20000000000 */
[----:B------:R-:W-:Y:S06]  /*0610*/  BRA.U UP1, `(.L_x_2) ;  /* 0xfffffff901f87547 */ /* 0x000fec000b83ffff */
.L_x_1:
[----:B------:R-:W-:Y:S05]  /*0620*/  BRA.U !UP0, `(.L_x_0) ;  /* 0x0000000508447547 */ /* 0x000fea000b800000 */
[----:B------:R-:W-:Y:S02]  /*0630*/  UISETP.GE.U32.AND UP0, UPT, UR19, 0x4, UPT ;  /* 0x000000041300788c */ /* 0x000fe4000bf06070 */
[----:B------:R-:W-:-:S04]  /*0640*/  ULOP3.LUT UR5, UR18, 0x3, URZ, 0xc0, !UPT ;  /* 0x0000000312057892 */ /* 0x000fc8000f8ec0ff */
[----:B------:R-:W-:-:S03]  /*0650*/  UISETP.NE.AND UP1, UPT, UR5, URZ, UPT ;  /* 0x000000ff0500728c */ /* 0x000fc6000bf25270 */
[----:B------:R-:W-:Y:S08]  /*0660*/  BRA.U !UP0, `(.L_x_3) ;  /* 0x0000000108847547 */ /* 0x000ff0000b800000 */
[----:B------:R-:W0:Y:S01]  /*0670*/  LDC.64 R4, c[0x0][0x388] ;  /* 0x0000e200ff047b82 */ /* 0x000e220000000a00 */
[----:B------:R-:W-:Y:S02]  /*0680*/  MOV R9, UR4 ;  /* 0x0000000400097c02 */ /* 0x000fe40008000f00 */
[----:B------:R-:W-:-:S03]  /*0690*/  IADD3 R7, PT, PT, R13, UR4, RZ ;  /* 0x000000040d077c10 */ /* 0x000fc6000fffe0ff */
[----:B------:R-:W-:Y:S02]  /*06a0*/  IMAD R9, R9, UR18, R0 ;  /* 0x0000001209097c24 */ /* 0x000fe4000f8e0200 */
[----:B------:R-:W1:Y:S01]  /*06b0*/  LDC.64 R2, c[0x0][0x380] ;  /* 0x0000e000ff027b82 */ /* 0x000e620000000a00 */
[----:B------:R-:W-:Y:S01]  /*06c0*/  MOV R11, UR18 ;  /* 0x00000012000b7c02 */ /* 0x000fe20008000f00 */
[----:B0-----:R-:W-:Y:S01]  /*06d0*/  IMAD.WIDE R4, R9, 0x4, R4 ;  /* 0x0000000409047825 */ /* 0x001fe200078e0204 */
[----:B------:R-:W-:-:S03]  /*06e0*/  MOV R9, UR18 ;  /* 0x0000001200097c02 */ /* 0x000fc60008000f00 */
[----:B-1----:R-:W-:-:S04]  /*06f0*/  IMAD.WIDE R2, R7, 0x4, R2 ;  /* 0x0000000407027825 */ /* 0x002fc800078e0202 */
[C---:B------:R-:W-:Y:S01]  /*0700*/  IMAD.WIDE.U32 R6, R9.reuse, 0x4, R4 ;  /* 0x0000000409067825 */ /* 0x040fe200078e0004 */
[----:B------:R-:W2:Y:S04]  /*0710*/  LDG.E R12, desc[UR16][R2.64] ;  /* 0x00000010020c7981 */ /* 0x000ea8000c1e1900 */
[----:B------:R-:W2:Y:S01]  /*0720*/  LDG.E R5, desc[UR16][R4.64] ;  /* 0x0000001004057981 */ /* 0x000ea2000c1e1900 */
[----:B------:R-:W-:-:S03]  /*0730*/  IMAD.WIDE.U32 R8, R9, 0x4, R6 ;  /* 0x0000000409087825 */ /* 0x000fc600078e0006 */
[----:B------:R-:W3:Y:S04]  /*0740*/  LDG.E R6, desc[UR16][R6.64] ;  /* 0x0000001006067981 */ /* 0x000ee8000c1e1900 */
[----:B------:R-:W3:Y:S01]  /*0750*/  LDG.E R15, desc[UR16][R2.64+0x4] ;  /* 0x00000410020f7981 */ /* 0x000ee2000c1e1900 */
[----:B------:R-:W-:-:S03]  /*0760*/  IMAD.WIDE.U32 R10, R11, 0x4, R8 ;  /* 0x000000040b0a7825 */ /* 0x000fc600078e0008 */
[----:B------:R-:W4:Y:S04]  /*0770*/  LDG.E R17, desc[UR16][R8.64] ;  /* 0x0000001008117981 */ /* 0x000f28000c1e1900 */
[----:B------:R-:W4:Y:S04]  /*0780*/  LDG.E R16, desc[UR16][R2.64+0x8] ;  /* 0x0000081002107981 */ /* 0x000f28000c1e1900 */
[----:B------:R-:W5:Y:S04]  /*0790*/  LDG.E R18, desc[UR16][R2.64+0xc] ;  /* 0x00000c1002127981 */ /* 0x000f68000c1e1900 */
[----:B------:R-:W5:Y:S01]  /*07a0*/  LDG.E R11, desc[UR16][R10.64] ;  /* 0x000000100a0b7981 */ /* 0x000f62000c1e1900 */
[----:B------:R-:W-:Y:S01]  /*07b0*/  UIADD3 UR4, UPT, UPT, UR4, 0x4, URZ ;  /* 0x0000000404047890 */ /* 0x000fe2000fffe0ff */
[----:B--2---:R-:W-:-:S05]  /*07c0*/  IMAD R5, R12, R5, RZ ;  /* 0x000000050c057224 */ /* 0x004fca00078e02ff */
[----:B------:R-:W-:Y:S01]  /*07d0*/  I2FP.F32.S32 R5, R5 ;  /* 0x0000000500057245 */ /* 0x000fe20000201400 */
[----:B---3--:R-:W-:-:S04]  /*07e0*/  IMAD R15, R15, R6, RZ ;  /* 0x000000060f0f7224 */ /* 0x008fc800078e02ff */
[----:B------:R-:W-:Y:S01]  /*07f0*/  FADD R5, R14, R5 ;  /* 0x000000050e057221 */ /* 0x000fe20000000000 */
[----:B------:R-:W-:Y:S01]  /*0800*/  I2FP.F32.S32 R4, R15 ;  /* 0x0000000f00047245 */ /* 0x000fe20000201400 */
[----:B----4-:R-:W-:-:S04]  /*0810*/  IMAD R16, R16, R17, RZ ;  /* 0x0000001110107224 */ /* 0x010fc800078e02ff */
[----:B------:R-:W-:Y:S01]  /*0820*/  FADD R4, R5, R4 ;  /* 0x0000000405047221 */ /* 0x000fe20000000000 */
[----:B------:R-:W-:Y:S01]  /*0830*/  I2FP.F32.S32 R7, R16 ;  /* 0x0000001000077245 */ /* 0x000fe20000201400 */
[----:B-----5:R-:W-:-:S04]  /*0840*/  IMAD R18, R18, R11, RZ ;  /* 0x0000000b12127224 */ /* 0x020fc800078e02ff */
[----:B------:R-:W-:Y:S01]  /*0850*/  FADD R4, R4, R7 ;  /* 0x0000000704047221 */ /* 0x000fe20000000000 */
[----:B------:R-:W-:-:S05]  /*0860*/  I2FP.F32.S32 R3, R18 ;  /* 0x0000001200037245 */ /* 0x000fca0000201400 */
[----:B------:R-:W-:-:S07]  /*0870*/  FADD R14, R4, R3 ;  /* 0x00000003040e7221 */ /* 0x000fce0000000000 */
.L_x_3:
[----:B------:R-:W-:Y:S05]  /*0880*/  BRA.U !UP1, `(.L_x_0) ;  /* 0x0000000109ac7547 */ /* 0x000fea000b800000 */
[----:B------:R-:W-:Y:S01]  /*0890*/  UISETP.NE.AND UP0, UPT, UR5, 0x1, UPT ;  /* 0x000000010500788c */ /* 0x000fe2000bf05270 */
[----:B------:R-:W-:Y:S01]  /*08a0*/  MOV R3, UR4 ;  /* 0x0000000400037c02 */ /* 0x000fe20008000f00 */
[----:B------:R-:W-:Y:S02]  /*08b0*/  ULOP3.LUT UR5, UR18, 0x1, URZ, 0xc0, !UPT ;  /* 0x0000000112057892 */ /* 0x000fe4000f8ec0ff */
[----:B------:R-:W-:Y:S02]  /*08c0*/  MOV R5, UR18 ;  /* 0x0000001200057c02 */ /* 0x000fe40008000f00 */
[----:B------:R-:W-:Y:S01]  /*08d0*/  UISETP.NE.U32.AND UP1, UPT, UR5, 0x1, UPT ;  /* 0x000000010500788c */ /* 0x000fe2000bf25070 */
[----:B------:R-:W-:-:S04]  /*08e0*/  PLOP3.LUT P0, PT, PT, PT, UP0, 0x80, 0x8 ;  /* 0x000000000008781c */ /* 0x000fc80003f0f008 */
[----:B------:R-:W0:Y:S01]  /*08f0*/  @UP0 LDCU.128 UR8, c[0x0][0x380] ;  /* 0x00007000ff0807ac */ /* 0x000e220008000c00 */
[----:B------:R-:W-:-:S05]  /*0900*/  PLOP3.LUT P1, PT, PT, PT, UP1, 0x80, 0x8 ;  /* 0x000000000008781c */ /* 0x000fca0003f2f018 */
[----:B------:R-:W1:Y:S03]  /*0910*/  @!UP1 LDCU.128 UR12, c[0x0][0x380] ;  /* 0x00007000ff0c97ac */ /* 0x000e660008000c00 */
[----:B------:R-:W-:Y:S01]  /*0920*/  @P0 IMAD R3, R3, UR18, R0 ;  /* 0x0000001203030c24 */ /* 0x000fe2000f8e0200 */
[----:B0-----:R-:W-:Y:S02]  /*0930*/  MOV R10, UR10 ;  /* 0x0000000a000a7c02 */ /* 0x001fe40008000f00 */
[----:B------:R-:W-:Y:S02]  /*0940*/  MOV R11, UR11 ;  /* 0x0000000b000b7c02 */ /* 0x000fe40008000f00 */
[----:B------:R-:W-:Y:S02]  /*0950*/  MOV R8, UR8 ;  /* 0x0000000800087c02 */ /* 0x000fe40008000f00 */
[----:B------:R-:W-:Y:S01]  /*0960*/  MOV R9, UR9 ;  /* 0x0000000900097c02 */ /* 0x000fe20008000f00 */
[----:B------:R-:W-:Y:S01]  /*0970*/  @P0 IMAD.WIDE R10, R3, 0x4, R10 ;  /* 0x00000004030a0825 */ /* 0x000fe200078e020a */
[----:B------:R-:W-:Y:S01]  /*0980*/  @P0 IADD3 R3, PT, PT, R13, UR4, RZ ;  /* 0x000000040d030c10 */ /* 0x000fe2000fffe0ff */
[----:B------:R-:W-:Y:S01]  /*0990*/  @UP0 UIADD3 UR4, UPT, UPT, UR4, 0x2, URZ ;  /* 0x0000000204040890 */ /* 0x000fe2000fffe0ff */
[----:B-1----:R-:W-:-:S02]  /*09a0*/  MOV R4, UR12 ;  /* 0x0000000c00047c02 */ /* 0x002fc40008000f00 */
[----:B------:R-:W-:Y:S01]  /*09b0*/  MOV R6, UR14 ;  /* 0x0000000e00067c02 */ /* 0x000fe20008000f00 */
[----:B------:R-:W-:Y:S01]  /*09c0*/  @P0 IMAD.WIDE R8, R3, 0x4, R8 ;  /* 0x0000000403080825 */ /* 0x000fe200078e0208 */
[----:B------:R-:W-:Y:S01]  /*09d0*/  MOV R7, UR15 ;  /* 0x0000000f00077c02 */ /* 0x000fe20008000f00 */
[----:B------:R-:W2:Y:S01]  /*09e0*/  @P0 LDG.E R19, desc[UR16][R10.64] ;  /* 0x000000100a130981 */ /* 0x000ea2000c1e1900 */
[----:B------:R-:W-:Y:S01]  /*09f0*/  MOV R17, UR4 ;  /* 0x0000000400117c02 */ /* 0x000fe20008000f00 */
[----:B------:R-:W-:Y:S01]  /*0a00*/  @P0 IMAD.WIDE.U32 R2, R5, 0x4, R10 ;  /* 0x0000000405020825 */ /* 0x000fe200078e000a */
[----:B------:R-:W-:Y:S01]  /*0a10*/  MOV R5, UR13 ;  /* 0x0000000d00057c02 */ /* 0x000fe20008000f00 */
[----:B------:R-:W2:Y:S01]  /*0a20*/  @P0 LDG.E R12, desc[UR16][R8.64] ;  /* 0x00000010080c0981 */ /* 0x000ea2000c1e1900 */
[----:B------:R-:W-:Y:S01]  /*0a30*/  @!P1 IADD3 R15, PT, PT, R13, UR4, RZ ;  /* 0x000000040d0f9c10 */ /* 0x000fe2000fffe0ff */
[----:B------:R-:W-:Y:S02]  /*0a40*/  @!P1 IMAD R17, R17, UR18, R0 ;  /* 0x0000001211119c24 */ /* 0x000fe4000f8e0200 */
[----:B------:R-:W3:Y:S02]  /*0a50*/  @P0 LDG.E R16, desc[UR16][R8.64+0x4] ;  /* 0x0000041008100981 */ /* 0x000ee4000c1e1900 */
[----:B------:R-:W-:-:S02]  /*0a60*/  @!P1 IMAD.WIDE R4, R15, 0x4, R4 ;  /* 0x000000040f049825 */ /* 0x000fc400078e0204 */
[----:B------:R-:W3:Y:S02]  /*0a70*/  @P0 LDG.E R3, desc[UR16][R2.64] ;  /* 0x0000001002030981 */ /* 0x000ee4000c1e1900 */
[----:B------:R-:W-:Y:S02]  /*0a80*/  @!P1 IMAD.WIDE R6, R17, 0x4, R6 ;  /* 0x0000000411069825 */ /* 0x000fe400078e0206 */
[----:B------:R-:W4:Y:S04]  /*0a90*/  @!P1 LDG.E R4, desc[UR16][R4.64] ;  /* 0x0000001004049981 */ /* 0x000f28000c1e1900 */
[----:B------:R-:W4:Y:S01]  /*0aa0*/  @!P1 LDG.E R7, desc[UR16][R6.64] ;  /* 0x0000001006079981 */ /* 0x000f22000c1e1900 */
[----:B--2---:R-:W-:-:S05]  /*0ab0*/  @P0 IMAD R12, R12, R19, RZ ;  /* 0x000000130c0c0224 */ /* 0x004fca00078e02ff */
[----:B------:R-:W-:Y:S01]  /*0ac0*/  @P0 I2FP.F32.S32 R11, R12 ;  /* 0x0000000c000b0245 */ /* 0x000fe20000201400 */
[----:B---3--:R-:W-:-:S04]  /*0ad0*/  @P0 IMAD R16, R16, R3, RZ ;  /* 0x0000000310100224 */ /* 0x008fc800078e02ff */
[----:B------:R-:W-:Y:S01]  /*0ae0*/  @P0 FADD R11, R14, R11 ;  /* 0x0000000b0e0b0221 */ /* 0x000fe20000000000 */
[----:B------:R-:W-:Y:S01]  /*0af0*/  @P0 I2FP.F32.S32 R16, R16 ;  /* 0x0000001000100245 */ /* 0x000fe20000201400 */
[----:B----4-:R-:W-:-:S04]  /*0b00*/  @!P1 IMAD R10, R4, R7, RZ ;  /* 0x00000007040a9224 */ /* 0x010fc800078e02ff */
[----:B------:R-:W-:Y:S01]  /*0b10*/  @P0 FADD R14, R11, R16 ;  /* 0x000000100b0e0221 */ /* 0x000fe20000000000 */
[----:B------:R-:W-:-:S05]  /*0b20*/  @!P1 I2FP.F32.S32 R9, R10 ;  /* 0x0000000a00099245 */ /* 0x000fca0000201400 */
[----:B------:R-:W-:-:S07]  /*0b30*/  @!P1 FADD R14, R14, R9 ;  /* 0x000000090e0e9221 */ /* 0x000fce0000000000 */
.L_x_0:
[----:B------:R-:W0:Y:S01]  /*0b40*/  LDC.64 R2, c[0x0][0x398] ;  /* 0x0000e600ff027b82 */ /* 0x000e220000000a00 */
[----:B------:R-:W1:Y:S01]  /*0b50*/  F2I.TRUNC.NTZ R5, R14 ;  /* 0x0000000e00057305 */ /* 0x000e62000020f100 */
[----:B------:R-:W-:-:S05]  /*0b60*/  IADD3 R13, PT, PT, R13, R0, RZ ;  /* 0x000000000d0d7210 */ /* 0x000fca0007ffe0ff */
[----:B0-----:R-:W-:-:S05]  /*0b70*/  IMAD.WIDE.U32 R2, R13, 0x4, R2 ;  /* 0x000000040d027825 */ /* 0x001fca00078e0002 */
[----:B-1----:R-:W-:Y:S01]  /*0b80*/  STG.E desc[UR16][R2.64], R5 ;  /* 0x0000000502007986 */ /* 0x002fe2000c101910 */
[----:B------:R-:W-:Y:S05]  /*0b90*/  EXIT ;  /* 0x000000000000794d */ /* 0x000fea0003800000 */
.L_x_4:
[----:B------:R-:W-:-:S00]  /*0ba0*/  BRA `(.L_x_4) ;  /* 0xfffffffc00fc7947 */ /* 0x000fc0000383ffff */
[----:B------:R-:W-:-:S00]  /*0bb0*/  NOP ;  /* 0x0000000000007918 */ /* 0x000fc00000000000 */
        /* <DEDUP_REMOVED lines=12> */
.L_x_5:


//--------------------- .nv.shared.reserved.0     --------------------------
	.section	.nv.shared.reserved.0,"aw",@nobits
	.weak		__nv_reservedSMEM_offset_0_alias
	.size		__nv_reservedSMEM_offset_0_alias, 0, 64
	.other		__nv_reservedSMEM_offset_0_alias,@"STO_CUDA_RESERVED_SHARED STV_DEFAULT"
__nv_reservedSMEM_offset_0_alias:
	.zero		0
	.zero		64


//--------------------- .nv.constant0._Z10GPU_matMulPKiS0_iPi --------------------------
	.section	.nv.constant0._Z10GPU_matMulPKiS0_iPi,"a",@progbits
	.sectionflags	@""
	.align	4
.nv.constant0._Z10GPU_matMulPKiS0_iPi:
	.zero		928


//--------------------- SYMBOLS --------------------------

	.type		.nv.reservedSmem.offset0,@object
	.size		.nv.reservedSmem.offset0,0x4
